	.headerflags	@"EF_CUDA_TEXMODE_UNIFIED EF_CUDA_64BIT_ADDRESS EF_CUDA_ACCELERATORS EF_CUDA_SM90 EF_CUDA_VIRTUAL_SM(EF_CUDA_SM90)"
	.elftype	@"ET_EXEC"


//--------------------- .nv.info                  --------------------------
	.section	.nv.info,"",@"SHT_CUDA_INFO"
	.align	4


	//----- nvinfo : EIATTR_REGCOUNT
	.align		4
        /*0000*/ 	.byte	0x04, 0x2f
        /*0002*/ 	.short	(.L_1 - .L_0)
	.align		4
.L_0:
        /*0004*/ 	.word	index@(triton_poi_fused_mean_77)
        /*0008*/ 	.word	0x00000016


	//----- nvinfo : EIATTR_MIN_STACK_SIZE
	.align		4
.L_1:
        /*000c*/ 	.byte	0x04, 0x12
        /*000e*/ 	.short	(.L_3 - .L_2)
	.align		4
.L_2:
        /*0010*/ 	.word	index@(triton_poi_fused_mean_77)
        /*0014*/ 	.word	0x00000000


	//----- nvinfo : EIATTR_FRAME_SIZE
	.align		4
.L_3:
        /*0018*/ 	.byte	0x04, 0x11
        /*001a*/ 	.short	(.L_5 - .L_4)
	.align		4
.L_4:
        /*001c*/ 	.word	index@(triton_poi_fused_mean_77)
        /*0020*/ 	.word	0x00000000


	//----- nvinfo : EIATTR_MIN_STACK_SIZE
	.align		4
.L_5:
        /*0024*/ 	.byte	0x04, 0x12
        /*0026*/ 	.short	(.L_7 - .L_6)
	.align		4
.L_6:
        /*0028*/ 	.word	index@(triton_poi_fused_mean_77)
        /*002c*/ 	.word	0x00000000
.L_7:


//--------------------- .nv.info.triton_poi_fused_mean_77 --------------------------
	.section	.nv.info.triton_poi_fused_mean_77,"",@"SHT_CUDA_INFO"
	.sectionflags	@""
	.align	4


	//----- nvinfo : EIATTR_CUDA_API_VERSION
	.align		4
        /*0000*/ 	.byte	0x04, 0x37
        /*0002*/ 	.short	(.L_9 - .L_8)
.L_8:
        /*0004*/ 	.word	0x0000007c


	//----- nvinfo : EIATTR_KPARAM_INFO
	.align		4
.L_9:
        /*0008*/ 	.byte	0x04, 0x17
        /*000a*/ 	.short	(.L_11 - .L_10)
.L_10:
        /*000c*/ 	.word	0x00000000
        /*0010*/ 	.short	0x0002
        /*0012*/ 	.short	0x0010
        /*0014*/ 	.byte	0x00, 0xf0, 0x11, 0x00


	//----- nvinfo : EIATTR_KPARAM_INFO
	.align		4
.L_11:
        /*0018*/ 	.byte	0x04, 0x17
        /*001a*/ 	.short	(.L_13 - .L_12)
.L_12:
        /*001c*/ 	.word	0x00000000
        /*0020*/ 	.short	0x0001
        /*0022*/ 	.short	0x0008
        /*0024*/ 	.byte	0x00, 0xf4, 0x21, 0x00


	//----- nvinfo : EIATTR_KPARAM_INFO
	.align		4
.L_13:
        /*0028*/ 	.byte	0x04, 0x17
        /*002a*/ 	.short	(.L_15 - .L_14)
.L_14:
        /*002c*/ 	.word	0x00000000
        /*0030*/ 	.short	0x0000
        /*0032*/ 	.short	0x0000
        /*0034*/ 	.byte	0x00, 0xf4, 0x21, 0x00


	//----- nvinfo : EIATTR_SPARSE_MMA_MASK
	.align		4
.L_15:
        /*0038*/ 	.byte	0x03, 0x50
        /*003a*/ 	.short	0x0000


	//----- nvinfo : EIATTR_MAXREG_COUNT
	.align		4
        /*003c*/ 	.byte	0x03, 0x1b
        /*003e*/ 	.short	0x00ff


	//----- nvinfo : EIATTR_EXIT_INSTR_OFFSETS
	.align		4
        /*0040*/ 	.byte	0x04, 0x1c
        /*0042*/ 	.short	(.L_17 - .L_16)


	//   ....[0]....
.L_16:
        /*0044*/ 	.word	0x00000250


	//   ....[1]....
        /*0048*/ 	.word	0x00000290


	//----- nvinfo : EIATTR_REQNTID
	.align		4
.L_17:
        /*004c*/ 	.byte	0x04, 0x10
        /*004e*/ 	.short	(.L_19 - .L_18)
.L_18:
        /*0050*/ 	.word	0x00000080
        /*0054*/ 	.word	0x00000001
        /*0058*/ 	.word	0x00000001


	//----- nvinfo : EIATTR_CBANK_PARAM_SIZE
	.align		4
.L_19:
        /*005c*/ 	.byte	0x03, 0x19
        /*005e*/ 	.short	0x0014


	//----- nvinfo : EIATTR_PARAM_CBANK
	.align		4
        /*0060*/ 	.byte	0x04, 0x0a
        /*0062*/ 	.short	(.L_21 - .L_20)
	.align		4
.L_20:
        /*0064*/ 	.word	index@(.nv.constant0.triton_poi_fused_mean_77)
        /*0068*/ 	.short	0x0210
        /*006a*/ 	.short	0x0014


	//----- nvinfo : EIATTR_SW_WAR
	.align		4
.L_21:
        /*006c*/ 	.byte	0x04, 0x36
        /*006e*/ 	.short	(.L_23 - .L_22)
.L_22:
        /*0070*/ 	.word	0x00000008
.L_23:


//--------------------- .nv.callgraph             --------------------------
	.section	.nv.callgraph,"",@"SHT_CUDA_CALLGRAPH"
	.align	4
	.sectionentsize	8
	.align		4
        /*0000*/ 	.word	0x00000000
	.align		4
        /*0004*/ 	.word	0xffffffff
	.align		4
        /*0008*/ 	.word	0x00000000
	.align		4
        /*000c*/ 	.word	0xfffffffe
	.align		4
        /*0010*/ 	.word	0x00000000
	.align		4
        /*0014*/ 	.word	0xfffffffd
	.align		4
        /*0018*/ 	.word	0x00000000
	.align		4
        /*001c*/ 	.word	0xfffffffc


//--------------------- .text.triton_poi_fused_mean_77 --------------------------
	.section	.text.triton_poi_fused_mean_77,"ax",@progbits
	.align	128
        .global         triton_poi_fused_mean_77
        .type           triton_poi_fused_mean_77,@function
        .size           triton_poi_fused_mean_77,(.L_x_1 - triton_poi_fused_mean_77)
        .other          triton_poi_fused_mean_77,@"STO_CUDA_ENTRY STV_DEFAULT"
triton_poi_fused_mean_77:
.text.triton_poi_fused_mean_77:
[----:B------:R-:W0:Y:S02]  /*0000*/  LDC R1, c[0x0][0x28] ;  /* 0x00000a00ff017b82 */ /* 0x000e240000000800 */
[----:B------:R-:W1:Y:S01]  /*0010*/  S2R R0, SR_TID.X ;  /* 0x0000000000007919 */ /* 0x000e620000002100 */
[----:B------:R-:W-:Y:S01]  /*0020*/  CS2R R6, SRZ ;  /* 0x0000000000067805 */ /* 0x000fe2000001ff00 */
[----:B------:R-:W-:Y:S01]  /*0030*/  ULDC.64 UR4, c[0x0][0x208] ;  /* 0x0000820000047ab9 */ /* 0x000fe20000000a00 */
[----:B------:R-:W2:Y:S01]  /*0040*/  S2R R3, SR_CTAID.X ;  /* 0x0000000000037919 */ /* 0x000ea20000002500 */
[----:B-1----:R-:W-:-:S04]  /*0050*/  SHF.L.U32 R0, R0, 0x1, RZ ;  /* 0x0000000100007819 */ /* 0x002fc800000006ff */
[----:B------:R-:W-:-:S04]  /*0060*/  LOP3.LUT R0, R0, 0xfe, RZ, 0xc0, !PT ;  /* 0x000000fe00007812 */ /* 0x000fc800078ec0ff */
[----:B--2---:R-:W-:Y:S02]  /*0070*/  LEA R0, R3, R0, 0x8 ;  /* 0x0000000003007211 */ /* 0x004fe400078e40ff */
[----:B------:R-:W1:Y:S02]  /*0080*/  LDC.64 R2, c[0x0][0x210] ;  /* 0x00008400ff027b82 */ /* 0x000e640000000a00 */
[C---:B------:R-:W-:Y:S01]  /*0090*/  ISETP.GE.AND P0, PT, R0.reuse, 0xc00, PT ;  /* 0x00000c000000780c */ /* 0x040fe20003f06270 */
[----:B------:R-:W-:-:S05]  /*00a0*/  IMAD.HI R4, R0, 0x2aaaaaab, RZ ;  /* 0x2aaaaaab00047827 */ /* 0x000fca00078e02ff */
[----:B------:R-:W-:-:S04]  /*00b0*/  SHF.R.U32.HI R5, RZ, 0x1f, R4 ;  /* 0x0000001fff057819 */ /* 0x000fc80000011604 */
[----:B------:R-:W-:-:S05]  /*00c0*/  LEA.HI.SX32 R5, R4, R5, 0x19 ;  /* 0x0000000504057211 */ /* 0x000fca00078fcaff */
[----:B------:R-:W-:-:S04]  /*00d0*/  IMAD R4, R5, -0x300, R0 ;  /* 0xfffffd0005047824 */ /* 0x000fc800078e0200 */
[----:B------:R-:W-:Y:S01]  /*00e0*/  IMAD R9, R5, 0xc00, R4 ;  /* 0x00000c0005097824 */ /* 0x000fe200078e0204 */
[----:B------:R-:W-:-:S03]  /*00f0*/  CS2R R4, SRZ ;  /* 0x0000000000047805 */ /* 0x000fc6000001ff00 */
[--C-:B-1----:R-:W-:Y:S01]  /*0100*/  IMAD.WIDE R10, R9, 0x4, R2.reuse ;  /* 0x00000004090a7825 */ /* 0x102fe200078e0202 */
[----:B------:R-:W-:Y:S02]  /*0110*/  IADD3 R13, R9, 0x300, RZ ;  /* 0x00000300090d7810 */ /* 0x000fe40007ffe0ff */
[----:B------:R-:W-:Y:S02]  /*0120*/  IADD3 R15, R9, 0x600, RZ ;  /* 0x00000600090f7810 */ /* 0x000fe40007ffe0ff */
[----:B------:R-:W-:Y:S01]  /*0130*/  IADD3 R17, R9, 0x900, RZ ;  /* 0x0000090009117810 */ /* 0x000fe20007ffe0ff */
[--C-:B------:R-:W-:Y:S01]  /*0140*/  IMAD.WIDE R12, R13, 0x4, R2.reuse ;  /* 0x000000040d0c7825 */ /* 0x100fe200078e0202 */
[----:B------:R-:W-:Y:S01]  /*0150*/  CS2R R8, SRZ ;  /* 0x0000000000087805 */ /* 0x000fe2000001ff00 */
[----:B------:R1:W2:Y:S02]  /*0160*/  @!P0 LDG.E.64 R4, desc[UR4][R10.64] ;  /* 0x000000040a048981 */ /* 0x0002a4000c1e1b00 */
[----:B------:R-:W-:-:S02]  /*0170*/  IMAD.WIDE R14, R15, 0x4, R2 ;  /* 0x000000040f0e7825 */ /* 0x000fc400078e0202 */
[----:B------:R-:W2:Y:S02]  /*0180*/  @!P0 LDG.E.64 R6, desc[UR4][R12.64] ;  /* 0x000000040c068981 */ /* 0x000ea4000c1e1b00 */
[----:B------:R-:W-:Y:S01]  /*0190*/  IMAD.WIDE R2, R17, 0x4, R2 ;  /* 0x0000000411027825 */ /* 0x000fe200078e0202 */
[----:B------:R-:W-:Y:S01]  /*01a0*/  CS2R R16, SRZ ;  /* 0x0000000000107805 */ /* 0x000fe2000001ff00 */
[----:B------:R-:W3:Y:S01]  /*01b0*/  @!P0 LDG.E.64 R8, desc[UR4][R14.64] ;  /* 0x000000040e088981 */ /* 0x000ee2000c1e1b00 */
[----:B-1----:R-:W1:Y:S04]  /*01c0*/  LDC.64 R10, c[0x0][0x218] ;  /* 0x00008600ff0a7b82 */ /* 0x002e680000000a00 */
[----:B------:R-:W4:Y:S01]  /*01d0*/  @!P0 LDG.E.64 R16, desc[UR4][R2.64] ;  /* 0x0000000402108981 */ /* 0x000f22000c1e1b00 */
[----:B--2---:R-:W-:Y:S01]  /*01e0*/  FADD R19, R6, R4 ;  /* 0x0000000406137221 */ /* 0x004fe20000000000 */
[----:B------:R-:W-:-:S03]  /*01f0*/  FADD R4, R7, R5 ;  /* 0x0000000507047221 */ /* 0x000fc60000000000 */
[----:B---3--:R-:W-:Y:S01]  /*0200*/  FADD R19, R19, R8 ;  /* 0x0000000813137221 */ /* 0x008fe20000000000 */
[----:B------:R-:W-:Y:S01]  /*0210*/  FADD R6, R4, R9 ;  /* 0x0000000904067221 */ /* 0x000fe20000000000 */
[----:B-1----:R-:W-:-:S04]  /*0220*/  IMAD.WIDE R4, R0, 0x4, R10 ;  /* 0x0000000400047825 */ /* 0x002fc800078e020a */
[----:B----4-:R-:W-:Y:S01]  /*0230*/  FADD R16, R19, R16 ;  /* 0x0000001013107221 */ /* 0x010fe20000000000 */
[----:B------:R-:W-:Y:S01]  /*0240*/  FADD R6, R6, R17 ;  /* 0x0000001106067221 */ /* 0x000fe20000000000 */
[----:B------:R-:W-:Y:S06]  /*0250*/  @P0 EXIT ;  /* 0x000000000000094d */ /* 0x000fec0003800000 */
[----:B------:R-:W-:Y:S01]  /*0260*/  FMUL R16, R16, 0.25 ;  /* 0x3e80000010107820 */ /* 0x000fe20000400000 */
[----:B------:R-:W-:-:S05]  /*0270*/  FMUL R17, R6, 0.25 ;  /* 0x3e80000006117820 */ /* 0x000fca0000400000 */
[----:B------:R-:W-:Y:S01]  /*0280*/  STG.E.64 desc[UR4][R4.64], R16 ;  /* 0x0000001004007986 */ /* 0x000fe2000c101b04 */
[----:B------:R-:W-:Y:S05]  /*0290*/  EXIT ;  /* 0x000000000000794d */ /* 0x000fea0003800000 */
.L_x_0:
[----:B------:R-:W-:-:S00]  /*02a0*/  BRA `(.L_x_0) ;  /* 0xfffffffc00fc7947 */ /* 0x000fc0000383ffff */
[----:B------:R-:W-:-:S00]  /*02b0*/  NOP ;  /* 0x0000000000007918 */ /* 0x000fc00000000000 */
        /* <DEDUP_REMOVED lines=12> */
.L_x_1:


//--------------------- .nv.constant0.triton_poi_fused_mean_77 --------------------------
	.section	.nv.constant0.triton_poi_fused_mean_77,"a",@progbits
	.sectionflags	@""
	.align	4
.nv.constant0.triton_poi_fused_mean_77:
	.zero		548
